//
// Generated by NVIDIA NVVM Compiler
//
// Compiler Build ID: CL-36424714
// Cuda compilation tools, release 13.0, V13.0.88
// Based on NVVM 20.0.0
//

.version 9.0
.target sm_100
.address_size 64

	// .globl	_Z9transposePiS_ii

.visible .entry _Z9transposePiS_ii(
	.param .u64 .ptr .align 1 _Z9transposePiS_ii_param_0,
	.param .u64 .ptr .align 1 _Z9transposePiS_ii_param_1,
	.param .u32 _Z9transposePiS_ii_param_2,
	.param .u32 _Z9transposePiS_ii_param_3
)
{
	.reg .pred 	%p<2>;
	.reg .b32 	%r<10>;
	.reg .b64 	%rd<9>;

	ld.param.u64 	%rd1, [_Z9transposePiS_ii_param_0];
	ld.param.u64 	%rd2, [_Z9transposePiS_ii_param_1];
	ld.param.u32 	%r2, [_Z9transposePiS_ii_param_2];
	ld.param.u32 	%r3, [_Z9transposePiS_ii_param_3];
	mov.u32 	%r1, %tid.x;
	mul.lo.s32 	%r4, %r3, %r2;
	setp.ge.u32 	%p1, %r1, %r4;
	@%p1 bra 	$L__BB0_2;
	cvta.to.global.u64 	%rd3, %rd1;
	cvta.to.global.u64 	%rd4, %rd2;
	div.u32 	%r5, %r1, %r2;
	mul.lo.s32 	%r6, %r5, %r2;
	sub.s32 	%r7, %r1, %r6;
	mad.lo.s32 	%r8, %r7, %r3, %r5;
	mul.wide.u32 	%rd5, %r1, 4;
	add.s64 	%rd6, %rd3, %rd5;
	ld.global.u32 	%r9, [%rd6];
	mul.wide.s32 	%rd7, %r8, 4;
	add.s64 	%rd8, %rd4, %rd7;
	st.global.u32 	[%rd8], %r9;
$L__BB0_2:
	bar.sync 	0;
	ret;

}


// ===== COMPILED SASS (sm_100) =====

	.target	sm_100

	.elftype	@"ET_EXEC"


//--------------------- .note.nv.tkinfo           --------------------------
	.section	.note.nv.tkinfo,"",@"SHT_NOTE"
	.sectionflags	@"SHF_NOTE_NV_TKINFO"
	.tkinfo
        /*0018*/ 	.word	0x00000002
        /*0030*/ 	.string	""
        /*0030*/ 	.string	"ptxas"
        /*0030*/ 	.string	"Cuda compilation tools, release 13.0, V13.0.88"
        /*0030*/ 	.string	"Build cuda_13.0.r13.0/compiler.36424714_0"
        /*0030*/ 	.string	"-arch sm_100 -m 64 "



//--------------------- .note.nv.cuinfo           --------------------------
	.section	.note.nv.cuinfo,"",@"SHT_NOTE"
	.sectionflags	@"SHF_NOTE_NV_CUINFO"
        /*0018*/ 	.short	0x0002
        /*001a*/ 	.short	0x0064
        /*001c*/ 	.short	0x0082
	.zero		2


//--------------------- .nv.info                  --------------------------
	.section	.nv.info,"",@"SHT_CUDA_INFO"
	.align	4


	//----- nvinfo : EIATTR_REGCOUNT
	.align		4
        /*0000*/ 	.byte	0x04, 0x2f
        /*0002*/ 	.short	(.L_1 - .L_0)
	.align		4
.L_0:
        /*0004*/ 	.word	index@(_Z9transposePiS_ii)
        /*0008*/ 	.word	0x0000000c


	//----- nvinfo : EIATTR_FRAME_SIZE
	.align		4
.L_1:
        /*000c*/ 	.byte	0x04, 0x11
        /*000e*/ 	.short	(.L_3 - .L_2)
	.align		4
.L_2:
        /*0010*/ 	.word	index@(_Z9transposePiS_ii)
        /*0014*/ 	.word	0x00000000


	//----- nvinfo : EIATTR_MIN_STACK_SIZE
	.align		4
.L_3:
        /*0018*/ 	.byte	0x04, 0x12
        /*001a*/ 	.short	(.L_5 - .L_4)
	.align		4
.L_4:
        /*001c*/ 	.word	index@(_Z9transposePiS_ii)
        /*0020*/ 	.word	0x00000000
.L_5:


//--------------------- .nv.compat                --------------------------
	.section	.nv.compat,"",@"SHT_CUDA_COMPAT_INFO"
	.align	4
        /*0000*/ 	.byte	0x02, 0x09, 0x00, 0x00, 0x02, 0x02, 0x01, 0x00, 0x02, 0x05, 0x05, 0x00, 0x03, 0x07, 0x01, 0x01
        /*0010*/ 	.byte	0x02, 0x03, 0x00, 0x00, 0x02, 0x06, 0x01, 0x00, 0x04, 0x0b, 0x08, 0x00, 0x09, 0x00, 0x00, 0x00
        /*0020*/ 	.byte	0x00, 0x00, 0x00, 0x00


//--------------------- .nv.info._Z9transposePiS_ii --------------------------
	.section	.nv.info._Z9transposePiS_ii,"",@"SHT_CUDA_INFO"
	.sectionflags	@""
	.align	4


	//----- nvinfo : EIATTR_CUDA_API_VERSION
	.align		4
        /*0000*/ 	.byte	0x04, 0x37
        /*0002*/ 	.short	(.L_7 - .L_6)
.L_6:
        /*0004*/ 	.word	0x00000082


	//----- nvinfo : EIATTR_KPARAM_INFO
	.align		4
.L_7:
        /*0008*/ 	.byte	0x04, 0x17
        /*000a*/ 	.short	(.L_9 - .L_8)
.L_8:
        /*000c*/ 	.word	0x00000000
        /*0010*/ 	.short	0x0003
        /*0012*/ 	.short	0x0014
        /*0014*/ 	.byte	0x00, 0xf0, 0x11, 0x00


	//----- nvinfo : EIATTR_KPARAM_INFO
	.align		4
.L_9:
        /*0018*/ 	.byte	0x04, 0x17
        /*001a*/ 	.short	(.L_11 - .L_10)
.L_10:
        /*001c*/ 	.word	0x00000000
        /*0020*/ 	.short	0x0002
        /*0022*/ 	.short	0x0010
        /*0024*/ 	.byte	0x00, 0xf0, 0x11, 0x00


	//----- nvinfo : EIATTR_KPARAM_INFO
	.align		4
.L_11:
        /*0028*/ 	.byte	0x04, 0x17
        /*002a*/ 	.short	(.L_13 - .L_12)
.L_12:
        /*002c*/ 	.word	0x00000000
        /*0030*/ 	.short	0x0001
        /*0032*/ 	.short	0x0008
        /*0034*/ 	.byte	0x00, 0xf5, 0x21, 0x00


	//----- nvinfo : EIATTR_KPARAM_INFO
	.align		4
.L_13:
        /*0038*/ 	.byte	0x04, 0x17
        /*003a*/ 	.short	(.L_15 - .L_14)
.L_14:
        /*003c*/ 	.word	0x00000000
        /*0040*/ 	.short	0x0000
        /*0042*/ 	.short	0x0000
        /*0044*/ 	.byte	0x00, 0xf5, 0x21, 0x00


	//----- nvinfo : EIATTR_SPARSE_MMA_MASK
	.align		4
.L_15:
        /*0048*/ 	.byte	0x03, 0x50
        /*004a*/ 	.short	0x0000


	//----- nvinfo : EIATTR_MAXREG_COUNT
	.align		4
        /*004c*/ 	.byte	0x03, 0x1b
        /*004e*/ 	.short	0x00ff


	//----- nvinfo : EIATTR_NUM_BARRIERS
	.align		4
        /*0050*/ 	.byte	0x02, 0x4c
        /*0052*/ 	.byte	0x01
	.zero		1


	//----- nvinfo : EIATTR_MERCURY_ISA_VERSION
	.align		4
        /*0054*/ 	.byte	0x03, 0x5f
        /*0056*/ 	.short	0x0101


	//----- nvinfo : EIATTR_VRC_CTA_INIT_COUNT
	.align		4
        /*0058*/ 	.byte	0x02, 0x4a
	.zero		1
	.zero		1


	//----- nvinfo : EIATTR_EXIT_INSTR_OFFSETS
	.align		4
        /*005c*/ 	.byte	0x04, 0x1c
        /*005e*/ 	.short	(.L_17 - .L_16)


	//   ....[0]....
.L_16:
        /*0060*/ 	.word	0x00000250


	//----- nvinfo : EIATTR_CRS_STACK_SIZE
	.align		4
.L_17:
        /*0064*/ 	.byte	0x04, 0x1e
        /*0066*/ 	.short	(.L_19 - .L_18)
.L_18:
        /*0068*/ 	.word	0x00000000


	//----- nvinfo : EIATTR_CBANK_PARAM_SIZE
	.align		4
.L_19:
        /*006c*/ 	.byte	0x03, 0x19
        /*006e*/ 	.short	0x0018


	//----- nvinfo : EIATTR_PARAM_CBANK
	.align		4
        /*0070*/ 	.byte	0x04, 0x0a
        /*0072*/ 	.short	(.L_21 - .L_20)
	.align		4
.L_20:
        /*0074*/ 	.word	index@(.nv.constant0._Z9transposePiS_ii)
        /*0078*/ 	.short	0x0380
        /*007a*/ 	.short	0x0018


	//----- nvinfo : EIATTR_SW_WAR
	.align		4
.L_21:
        /*007c*/ 	.byte	0x04, 0x36
        /*007e*/ 	.short	(.L_23 - .L_22)
.L_22:
        /*0080*/ 	.word	0x00000008
.L_23:


//--------------------- .nv.callgraph             --------------------------
	.section	.nv.callgraph,"",@"SHT_CUDA_CALLGRAPH"
	.align	4
	.sectionentsize	8
	.align		4
        /*0000*/ 	.word	0x00000000
	.align		4
        /*0004*/ 	.word	0xffffffff
	.align		4
        /*0008*/ 	.word	0x00000000
	.align		4
        /*000c*/ 	.word	0xfffffffe
	.align		4
        /*0010*/ 	.word	0x00000000
	.align		4
        /*0014*/ 	.word	0xfffffffd
	.align		4
        /*0018*/ 	.word	0x00000000
	.align		4
        /*001c*/ 	.word	0xfffffffc


//--------------------- .text._Z9transposePiS_ii  --------------------------
	.section	.text._Z9transposePiS_ii,"ax",@progbits
	.align	128
        .global         _Z9transposePiS_ii
        .type           _Z9transposePiS_ii,@function
        .size           _Z9transposePiS_ii,(.L_x_3 - _Z9transposePiS_ii)
        .other          _Z9transposePiS_ii,@"STO_CUDA_ENTRY STV_DEFAULT"
_Z9transposePiS_ii:
.text._Z9transposePiS_ii:
[----:B------:R-:W-:Y:S01]  /*0000*/  LDC R1, c[0x0][0x37c] ;  /* 0x0000df00ff017b82 */ /* 0x000fe20000000800 */
[----:B------:R-:W0:Y:S01]  /*0010*/  S2R R6, SR_TID.X ;  /* 0x0000000000067919 */ /* 0x000e220000002100 */
[----:B------:R-:W1:Y:S01]  /*0020*/  LDCU.64 UR6, c[0x0][0x390] ;  /* 0x00007200ff0677ac */ /* 0x000e620008000a00 */
[----:B------:R-:W-:Y:S01]  /*0030*/  BSSY.RECONVERGENT B0, `(.L_x_0) ;  /* 0x0000020000007945 */ /* 0x000fe20003800200 */
[----:B-1----:R-:W-:-:S06]  /*0040*/  UIMAD UR4, UR7, UR6, URZ ;  /* 0x00000006070472a4 */ /* 0x002fcc000f8e02ff */
[----:B0-----:R-:W-:-:S13]  /*0050*/  ISETP.GE.U32.AND P0, PT, R6, UR4, PT ;  /* 0x0000000406007c0c */ /* 0x001fda000bf06070 */
[----:B------:R-:W-:Y:S05]  /*0060*/  @P0 BRA `(.L_x_1) ;  /* 0x0000000000700947 */ /* 0x000fea0003800000 */
[----:B------:R-:W0:Y:S01]  /*0070*/  LDC.64 R2, c[0x0][0x380] ;  /* 0x0000e000ff027b82 */ /* 0x000e220000000a00 */
[----:B------:R-:W1:Y:S01]  /*0080*/  LDCU.64 UR4, c[0x0][0x358] ;  /* 0x00006b00ff0477ac */ /* 0x000e620008000a00 */
[----:B0-----:R-:W-:-:S05]  /*0090*/  IMAD.WIDE.U32 R2, R6, 0x4, R2 ;  /* 0x0000000406027825 */ /* 0x001fca00078e0002 */
[----:B-1----:R0:W2:Y:S01]  /*00a0*/  LDG.E R7, desc[UR4][R2.64] ;  /* 0x0000000402077981 */ /* 0x0020a2000c1e1900 */
[----:B------:R-:W1:Y:S01]  /*00b0*/  I2F.U32.RP R0, UR6 ;  /* 0x0000000600007d06 */ /* 0x000e620008209000 */
[----:B------:R-:W-:-:S07]  /*00c0*/  ISETP.NE.U32.AND P2, PT, RZ, UR6, PT ;  /* 0x00000006ff007c0c */ /* 0x000fce000bf45070 */
[----:B-1----:R-:W1:Y:S02]  /*00d0*/  MUFU.RCP R0, R0 ;  /* 0x0000000000007308 */ /* 0x002e640000001000 */
[----:B-1----:R-:W-:-:S06]  /*00e0*/  IADD3 R4, PT, PT, R0, 0xffffffe, RZ ;  /* 0x0ffffffe00047810 */ /* 0x002fcc0007ffe0ff */
[----:B------:R1:W3:Y:S02]  /*00f0*/  F2I.FTZ.U32.TRUNC.NTZ R5, R4 ;  /* 0x0000000400057305 */ /* 0x0002e4000021f000 */
[----:B-1----:R-:W-:Y:S01]  /*0100*/  HFMA2 R4, -RZ, RZ, 0, 0 ;  /* 0x00000000ff047431 */ /* 0x002fe200000001ff */
[----:B---3--:R-:W-:-:S05]  /*0110*/  IADD3 R9, PT, PT, RZ, -R5, RZ ;  /* 0x80000005ff097210 */ /* 0x008fca0007ffe0ff */
[----:B------:R-:W-:-:S04]  /*0120*/  IMAD R9, R9, UR6, RZ ;  /* 0x0000000609097c24 */ /* 0x000fc8000f8e02ff */
[----:B------:R-:W-:-:S06]  /*0130*/  IMAD.HI.U32 R5, R5, R9, R4 ;  /* 0x0000000905057227 */ /* 0x000fcc00078e0004 */
[----:B------:R-:W-:-:S04]  /*0140*/  IMAD.HI.U32 R5, R5, R6, RZ ;  /* 0x0000000605057227 */ /* 0x000fc800078e00ff */
[----:B0-----:R-:W-:-:S04]  /*0150*/  IMAD.MOV R3, RZ, RZ, -R5 ;  /* 0x000000ffff037224 */ /* 0x001fc800078e0a05 */
[----:B------:R-:W-:-:S05]  /*0160*/  IMAD R2, R3, UR6, R6 ;  /* 0x0000000603027c24 */ /* 0x000fca000f8e0206 */
[----:B------:R-:W-:-:S13]  /*0170*/  ISETP.GE.U32.AND P0, PT, R2, UR6, PT ;  /* 0x0000000602007c0c */ /* 0x000fda000bf06070 */
[----:B------:R-:W-:Y:S01]  /*0180*/  @P0 IADD3 R2, PT, PT, R2, -UR6, RZ ;  /* 0x8000000602020c10 */ /* 0x000fe2000fffe0ff */
[----:B------:R-:W-:-:S03]  /*0190*/  @P0 VIADD R5, R5, 0x1 ;  /* 0x0000000105050836 */ /* 0x000fc60000000000 */
[----:B------:R-:W-:Y:S02]  /*01a0*/  ISETP.GE.U32.AND P1, PT, R2, UR6, PT ;  /* 0x0000000602007c0c */ /* 0x000fe4000bf26070 */
[----:B------:R-:W0:Y:S11]  /*01b0*/  LDC.64 R2, c[0x0][0x388] ;  /* 0x0000e200ff027b82 */ /* 0x000e360000000a00 */
[----:B------:R-:W-:-:S02]  /*01c0*/  @P1 IADD3 R5, PT, PT, R5, 0x1, RZ ;  /* 0x0000000105051810 */ /* 0x000fc40007ffe0ff */
[----:B------:R-:W-:-:S04]  /*01d0*/  @!P2 LOP3.LUT R5, RZ, UR6, RZ, 0x33, !PT ;  /* 0x00000006ff05ac12 */ /* 0x000fc8000f8e33ff */
[----:B------:R-:W-:-:S05]  /*01e0*/  IADD3 R9, PT, PT, -R5, RZ, RZ ;  /* 0x000000ff05097210 */ /* 0x000fca0007ffe1ff */
[----:B------:R-:W-:-:S04]  /*01f0*/  IMAD R0, R9, UR6, R6 ;  /* 0x0000000609007c24 */ /* 0x000fc8000f8e0206 */
[----:B------:R-:W-:-:S04]  /*0200*/  IMAD R5, R0, UR7, R5 ;  /* 0x0000000700057c24 */ /* 0x000fc8000f8e0205 */
[----:B0-----:R-:W-:-:S05]  /*0210*/  IMAD.WIDE R2, R5, 0x4, R2 ;  /* 0x0000000405027825 */ /* 0x001fca00078e0202 */
[----:B--2---:R0:W-:Y:S02]  /*0220*/  STG.E desc[UR4][R2.64], R7 ;  /* 0x0000000702007986 */ /* 0x0041e4000c101904 */
.L_x_1:
[----:B------:R-:W-:Y:S05]  /*0230*/  BSYNC.RECONVERGENT B0 ;  /* 0x0000000000007941 */ /* 0x000fea0003800200 */
.L_x_0:
[----:B------:R-:W-:Y:S06]  /*0240*/  BAR.SYNC.DEFER_BLOCKING 0x0 ;  /* 0x0000000000007b1d */ /* 0x000fec0000010000 */
[----:B------:R-:W-:Y:S05]  /*0250*/  EXIT ;  /* 0x000000000000794d */ /* 0x000fea0003800000 */
.L_x_2:
[----:B------:R-:W-:-:S00]  /*0260*/  BRA `(.L_x_2) ;  /* 0xfffffffc00fc7947 */ /* 0x000fc0000383ffff */
[----:B------:R-:W-:-:S00]  /*0270*/  NOP ;  /* 0x0000000000007918 */ /* 0x000fc00000000000 */
        /* <DEDUP_REMOVED lines=8> */
.L_x_3:


//--------------------- .nv.shared.reserved.0     --------------------------
	.section	.nv.shared.reserved.0,"aw",@nobits
	.weak		__nv_reservedSMEM_offset_0_alias
	.size		__nv_reservedSMEM_offset_0_alias, 0, 64
	.other		__nv_reservedSMEM_offset_0_alias,@"STO_CUDA_RESERVED_SHARED STV_DEFAULT"
__nv_reservedSMEM_offset_0_alias:
	.zero		0
	.zero		64


//--------------------- .nv.constant0._Z9transposePiS_ii --------------------------
	.section	.nv.constant0._Z9transposePiS_ii,"a",@progbits
	.sectionflags	@""
	.align	4
.nv.constant0._Z9transposePiS_ii:
	.zero		920


//--------------------- SYMBOLS --------------------------

	.type		.nv.reservedSmem.offset0,@object
	.size		.nv.reservedSmem.offset0,0x4
